//
// Generated by NVIDIA NVVM Compiler
//
// Compiler Build ID: CL-36424714
// Cuda compilation tools, release 13.0, V13.0.88
// Based on NVVM 20.0.0
//

.version 9.0
.target sm_100
.address_size 64

	// .globl	_Z6VecAddPhS_S_

.visible .entry _Z6VecAddPhS_S_(
	.param .u64 .ptr .align 1 _Z6VecAddPhS_S__param_0,
	.param .u64 .ptr .align 1 _Z6VecAddPhS_S__param_1,
	.param .u64 .ptr .align 1 _Z6VecAddPhS_S__param_2
)
{
	.reg .b16 	%rs<31>;
	.reg .b32 	%r<3>;
	.reg .b64 	%rd<11>;

	ld.param.u64 	%rd1, [_Z6VecAddPhS_S__param_0];
	ld.param.u64 	%rd2, [_Z6VecAddPhS_S__param_1];
	ld.param.u64 	%rd3, [_Z6VecAddPhS_S__param_2];
	mov.u32 	%r1, %tid.x;
	mul.lo.s32 	%r2, %r1, 10;
	cvta.to.global.u64 	%rd4, %rd1;
	cvta.to.global.u64 	%rd5, %rd2;
	cvta.to.global.u64 	%rd6, %rd3;
	cvt.u64.u32 	%rd7, %r2;
	add.s64 	%rd8, %rd4, %rd7;
	ld.global.u8 	%rs1, [%rd8];
	add.s64 	%rd9, %rd5, %rd7;
	ld.global.u8 	%rs2, [%rd9];
	add.s16 	%rs3, %rs2, %rs1;
	add.s64 	%rd10, %rd6, %rd7;
	st.global.u8 	[%rd10], %rs3;
	ld.global.u8 	%rs4, [%rd8+1];
	ld.global.u8 	%rs5, [%rd9+1];
	add.s16 	%rs6, %rs5, %rs4;
	st.global.u8 	[%rd10+1], %rs6;
	ld.global.u8 	%rs7, [%rd8+2];
	ld.global.u8 	%rs8, [%rd9+2];
	add.s16 	%rs9, %rs8, %rs7;
	st.global.u8 	[%rd10+2], %rs9;
	ld.global.u8 	%rs10, [%rd8+3];
	ld.global.u8 	%rs11, [%rd9+3];
	add.s16 	%rs12, %rs11, %rs10;
	st.global.u8 	[%rd10+3], %rs12;
	ld.global.u8 	%rs13, [%rd8+4];
	ld.global.u8 	%rs14, [%rd9+4];
	add.s16 	%rs15, %rs14, %rs13;
	st.global.u8 	[%rd10+4], %rs15;
	ld.global.u8 	%rs16, [%rd8+5];
	ld.global.u8 	%rs17, [%rd9+5];
	add.s16 	%rs18, %rs17, %rs16;
	st.global.u8 	[%rd10+5], %rs18;
	ld.global.u8 	%rs19, [%rd8+6];
	ld.global.u8 	%rs20, [%rd9+6];
	add.s16 	%rs21, %rs20, %rs19;
	st.global.u8 	[%rd10+6], %rs21;
	ld.global.u8 	%rs22, [%rd8+7];
	ld.global.u8 	%rs23, [%rd9+7];
	add.s16 	%rs24, %rs23, %rs22;
	st.global.u8 	[%rd10+7], %rs24;
	ld.global.u8 	%rs25, [%rd8+8];
	ld.global.u8 	%rs26, [%rd9+8];
	add.s16 	%rs27, %rs26, %rs25;
	st.global.u8 	[%rd10+8], %rs27;
	ld.global.u8 	%rs28, [%rd8+9];
	ld.global.u8 	%rs29, [%rd9+9];
	add.s16 	%rs30, %rs29, %rs28;
	st.global.u8 	[%rd10+9], %rs30;
	ret;

}


// ===== COMPILED SASS (sm_100) =====

	.target	sm_100

	.elftype	@"ET_EXEC"


//--------------------- .note.nv.tkinfo           --------------------------
	.section	.note.nv.tkinfo,"",@"SHT_NOTE"
	.sectionflags	@"SHF_NOTE_NV_TKINFO"
	.tkinfo
        /*0018*/ 	.word	0x00000002
        /*0030*/ 	.string	""
        /*0030*/ 	.string	"ptxas"
        /*0030*/ 	.string	"Cuda compilation tools, release 13.0, V13.0.88"
        /*0030*/ 	.string	"Build cuda_13.0.r13.0/compiler.36424714_0"
        /*0030*/ 	.string	"-arch sm_100 -m 64 "



//--------------------- .note.nv.cuinfo           --------------------------
	.section	.note.nv.cuinfo,"",@"SHT_NOTE"
	.sectionflags	@"SHF_NOTE_NV_CUINFO"
        /*0018*/ 	.short	0x0002
        /*001a*/ 	.short	0x0064
        /*001c*/ 	.short	0x0082
	.zero		2


//--------------------- .nv.info                  --------------------------
	.section	.nv.info,"",@"SHT_CUDA_INFO"
	.align	4


	//----- nvinfo : EIATTR_REGCOUNT
	.align		4
        /*0000*/ 	.byte	0x04, 0x2f
        /*0002*/ 	.short	(.L_1 - .L_0)
	.align		4
.L_0:
        /*0004*/ 	.word	index@(_Z6VecAddPhS_S_)
        /*0008*/ 	.word	0x00000012


	//----- nvinfo : EIATTR_FRAME_SIZE
	.align		4
.L_1:
        /*000c*/ 	.byte	0x04, 0x11
        /*000e*/ 	.short	(.L_3 - .L_2)
	.align		4
.L_2:
        /*0010*/ 	.word	index@(_Z6VecAddPhS_S_)
        /*0014*/ 	.word	0x00000000


	//----- nvinfo : EIATTR_MIN_STACK_SIZE
	.align		4
.L_3:
        /*0018*/ 	.byte	0x04, 0x12
        /*001a*/ 	.short	(.L_5 - .L_4)
	.align		4
.L_4:
        /*001c*/ 	.word	index@(_Z6VecAddPhS_S_)
        /*0020*/ 	.word	0x00000000
.L_5:


//--------------------- .nv.compat                --------------------------
	.section	.nv.compat,"",@"SHT_CUDA_COMPAT_INFO"
	.align	4
        /*0000*/ 	.byte	0x02, 0x09, 0x00, 0x00, 0x02, 0x02, 0x01, 0x00, 0x02, 0x05, 0x05, 0x00, 0x03, 0x07, 0x01, 0x01
        /*0010*/ 	.byte	0x02, 0x03, 0x00, 0x00, 0x02, 0x06, 0x01, 0x00, 0x04, 0x0b, 0x08, 0x00, 0x09, 0x00, 0x00, 0x00
        /*0020*/ 	.byte	0x00, 0x00, 0x00, 0x00


//--------------------- .nv.info._Z6VecAddPhS_S_  --------------------------
	.section	.nv.info._Z6VecAddPhS_S_,"",@"SHT_CUDA_INFO"
	.sectionflags	@""
	.align	4


	//----- nvinfo : EIATTR_CUDA_API_VERSION
	.align		4
        /*0000*/ 	.byte	0x04, 0x37
        /*0002*/ 	.short	(.L_7 - .L_6)
.L_6:
        /*0004*/ 	.word	0x00000082


	//----- nvinfo : EIATTR_KPARAM_INFO
	.align		4
.L_7:
        /*0008*/ 	.byte	0x04, 0x17
        /*000a*/ 	.short	(.L_9 - .L_8)
.L_8:
        /*000c*/ 	.word	0x00000000
        /*0010*/ 	.short	0x0002
        /*0012*/ 	.short	0x0010
        /*0014*/ 	.byte	0x00, 0xf5, 0x21, 0x00


	//----- nvinfo : EIATTR_KPARAM_INFO
	.align		4
.L_9:
        /*0018*/ 	.byte	0x04, 0x17
        /*001a*/ 	.short	(.L_11 - .L_10)
.L_10:
        /*001c*/ 	.word	0x00000000
        /*0020*/ 	.short	0x0001
        /*0022*/ 	.short	0x0008
        /*0024*/ 	.byte	0x00, 0xf5, 0x21, 0x00


	//----- nvinfo : EIATTR_KPARAM_INFO
	.align		4
.L_11:
        /*0028*/ 	.byte	0x04, 0x17
        /*002a*/ 	.short	(.L_13 - .L_12)
.L_12:
        /*002c*/ 	.word	0x00000000
        /*0030*/ 	.short	0x0000
        /*0032*/ 	.short	0x0000
        /*0034*/ 	.byte	0x00, 0xf5, 0x21, 0x00


	//----- nvinfo : EIATTR_SPARSE_MMA_MASK
	.align		4
.L_13:
        /*0038*/ 	.byte	0x03, 0x50
        /*003a*/ 	.short	0x0000


	//----- nvinfo : EIATTR_MAXREG_COUNT
	.align		4
        /*003c*/ 	.byte	0x03, 0x1b
        /*003e*/ 	.short	0x00ff


	//----- nvinfo : EIATTR_MERCURY_ISA_VERSION
	.align		4
        /*0040*/ 	.byte	0x03, 0x5f
        /*0042*/ 	.short	0x0101


	//----- nvinfo : EIATTR_VRC_CTA_INIT_COUNT
	.align		4
        /*0044*/ 	.byte	0x02, 0x4a
	.zero		1
	.zero		1


	//----- nvinfo : EIATTR_EXIT_INSTR_OFFSETS
	.align		4
        /*0048*/ 	.byte	0x04, 0x1c
        /*004a*/ 	.short	(.L_15 - .L_14)


	//   ....[0]....
.L_14:
        /*004c*/ 	.word	0x00000340


	//----- nvinfo : EIATTR_CBANK_PARAM_SIZE
	.align		4
.L_15:
        /*0050*/ 	.byte	0x03, 0x19
        /*0052*/ 	.short	0x0018


	//----- nvinfo : EIATTR_PARAM_CBANK
	.align		4
        /*0054*/ 	.byte	0x04, 0x0a
        /*0056*/ 	.short	(.L_17 - .L_16)
	.align		4
.L_16:
        /*0058*/ 	.word	index@(.nv.constant0._Z6VecAddPhS_S_)
        /*005c*/ 	.short	0x0380
        /*005e*/ 	.short	0x0018


	//----- nvinfo : EIATTR_SW_WAR
	.align		4
.L_17:
        /*0060*/ 	.byte	0x04, 0x36
        /*0062*/ 	.short	(.L_19 - .L_18)
.L_18:
        /*0064*/ 	.word	0x00000008
.L_19:


//--------------------- .nv.callgraph             --------------------------
	.section	.nv.callgraph,"",@"SHT_CUDA_CALLGRAPH"
	.align	4
	.sectionentsize	8
	.align		4
        /*0000*/ 	.word	0x00000000
	.align		4
        /*0004*/ 	.word	0xffffffff
	.align		4
        /*0008*/ 	.word	0x00000000
	.align		4
        /*000c*/ 	.word	0xfffffffe
	.align		4
        /*0010*/ 	.word	0x00000000
	.align		4
        /*0014*/ 	.word	0xfffffffd
	.align		4
        /*0018*/ 	.word	0x00000000
	.align		4
        /*001c*/ 	.word	0xfffffffc


//--------------------- .text._Z6VecAddPhS_S_     --------------------------
	.section	.text._Z6VecAddPhS_S_,"ax",@progbits
	.align	128
        .global         _Z6VecAddPhS_S_
        .type           _Z6VecAddPhS_S_,@function
        .size           _Z6VecAddPhS_S_,(.L_x_1 - _Z6VecAddPhS_S_)
        .other          _Z6VecAddPhS_S_,@"STO_CUDA_ENTRY STV_DEFAULT"
_Z6VecAddPhS_S_:
.text._Z6VecAddPhS_S_:
[----:B------:R-:W-:Y:S01]  /*0000*/  LDC R1, c[0x0][0x37c] ;  /* 0x0000df00ff017b82 */ /* 0x000fe20000000800 */
[----:B------:R-:W0:Y:S01]  /*0010*/  S2R R6, SR_TID.X ;  /* 0x0000000000067919 */ /* 0x000e220000002100 */
[----:B------:R-:W1:Y:S01]  /*0020*/  LDCU.128 UR8, c[0x0][0x380] ;  /* 0x00007000ff0877ac */ /* 0x000e620008000c00 */
[----:B------:R-:W2:Y:S01]  /*0030*/  LDCU.64 UR4, c[0x0][0x358] ;  /* 0x00006b00ff0477ac */ /* 0x000ea20008000a00 */
[----:B------:R-:W3:Y:S01]  /*0040*/  LDCU.64 UR6, c[0x0][0x390] ;  /* 0x00007200ff0677ac */ /* 0x000ee20008000a00 */
[----:B0-----:R-:W-:-:S05]  /*0050*/  IMAD R6, R6, 0xa, RZ ;  /* 0x0000000a06067824 */ /* 0x001fca00078e02ff */
[C---:B-1----:R-:W-:Y:S02]  /*0060*/  IADD3 R4, P0, PT, R6.reuse, UR8, RZ ;  /* 0x0000000806047c10 */ /* 0x042fe4000ff1e0ff */
[----:B------:R-:W-:-:S03]  /*0070*/  IADD3 R2, P1, PT, R6, UR10, RZ ;  /* 0x0000000a06027c10 */ /* 0x000fc6000ff3e0ff */
[----:B------:R-:W-:Y:S01]  /*0080*/  IMAD.X R5, RZ, RZ, UR9, P0 ;  /* 0x00000009ff057e24 */ /* 0x000fe200080e06ff */
[----:B------:R-:W-:-:S04]  /*0090*/  IADD3.X R3, PT, PT, RZ, UR11, RZ, P1, !PT ;  /* 0x0000000bff037c10 */ /* 0x000fc80008ffe4ff */
[----:B--2---:R-:W2:Y:S04]  /*00a0*/  LDG.E.U8 R0, desc[UR4][R4.64] ;  /* 0x0000000404007981 */ /* 0x004ea8000c1e1100 */
[----:B------:R-:W2:Y:S01]  /*00b0*/  LDG.E.U8 R9, desc[UR4][R2.64] ;  /* 0x0000000402097981 */ /* 0x000ea2000c1e1100 */
[----:B---3--:R-:W-:-:S05]  /*00c0*/  IADD3 R6, P0, PT, R6, UR6, RZ ;  /* 0x0000000606067c10 */ /* 0x008fca000ff1e0ff */
[----:B------:R-:W-:Y:S01]  /*00d0*/  IMAD.X R7, RZ, RZ, UR7, P0 ;  /* 0x00000007ff077e24 */ /* 0x000fe200080e06ff */
[----:B--2---:R-:W-:-:S05]  /*00e0*/  IADD3 R9, PT, PT, R0, R9, RZ ;  /* 0x0000000900097210 */ /* 0x004fca0007ffe0ff */
[----:B------:R0:W-:Y:S04]  /*00f0*/  STG.E.U8 desc[UR4][R6.64], R9 ;  /* 0x0000000906007986 */ /* 0x0001e8000c101104 */
[----:B------:R-:W2:Y:S04]  /*0100*/  LDG.E.U8 R0, desc[UR4][R4.64+0x1] ;  /* 0x0000010404007981 */ /* 0x000ea8000c1e1100 */
[----:B------:R-:W2:Y:S02]  /*0110*/  LDG.E.U8 R11, desc[UR4][R2.64+0x1] ;  /* 0x00000104020b7981 */ /* 0x000ea4000c1e1100 */
[----:B--2---:R-:W-:-:S05]  /*0120*/  IMAD.IADD R11, R0, 0x1, R11 ;  /* 0x00000001000b7824 */ /* 0x004fca00078e020b */
[----:B------:R1:W-:Y:S04]  /*0130*/  STG.E.U8 desc[UR4][R6.64+0x1], R11 ;  /* 0x0000010b06007986 */ /* 0x0003e8000c101104 */
[----:B------:R-:W2:Y:S04]  /*0140*/  LDG.E.U8 R0, desc[UR4][R4.64+0x2] ;  /* 0x0000020404007981 */ /* 0x000ea8000c1e1100 */
[----:B------:R-:W2:Y:S02]  /*0150*/  LDG.E.U8 R13, desc[UR4][R2.64+0x2] ;  /* 0x00000204020d7981 */ /* 0x000ea4000c1e1100 */
[----:B--2---:R-:W-:-:S05]  /*0160*/  IADD3 R13, PT, PT, R0, R13, RZ ;  /* 0x0000000d000d7210 */ /* 0x004fca0007ffe0ff */
[----:B------:R2:W-:Y:S04]  /*0170*/  STG.E.U8 desc[UR4][R6.64+0x2], R13 ;  /* 0x0000020d06007986 */ /* 0x0005e8000c101104 */
[----:B------:R-:W3:Y:S04]  /*0180*/  LDG.E.U8 R0, desc[UR4][R4.64+0x3] ;  /* 0x0000030404007981 */ /* 0x000ee8000c1e1100 */
[----:B------:R-:W3:Y:S02]  /*0190*/  LDG.E.U8 R15, desc[UR4][R2.64+0x3] ;  /* 0x00000304020f7981 */ /* 0x000ee4000c1e1100 */
[----:B---3--:R-:W-:-:S05]  /*01a0*/  IMAD.IADD R15, R0, 0x1, R15 ;  /* 0x00000001000f7824 */ /* 0x008fca00078e020f */
[----:B------:R3:W-:Y:S04]  /*01b0*/  STG.E.U8 desc[UR4][R6.64+0x3], R15 ;  /* 0x0000030f06007986 */ /* 0x0007e8000c101104 */
[----:B------:R-:W4:Y:S04]  /*01c0*/  LDG.E.U8 R0, desc[UR4][R4.64+0x4] ;  /* 0x0000040404007981 */ /* 0x000f28000c1e1100 */
[----:B0-----:R-:W4:Y:S02]  /*01d0*/  LDG.E.U8 R9, desc[UR4][R2.64+0x4] ;  /* 0x0000040402097981 */ /* 0x001f24000c1e1100 */
[----:B----4-:R-:W-:-:S05]  /*01e0*/  IADD3 R9, PT, PT, R0, R9, RZ ;  /* 0x0000000900097210 */ /* 0x010fca0007ffe0ff */
[----:B------:R0:W-:Y:S04]  /*01f0*/  STG.E.U8 desc[UR4][R6.64+0x4], R9 ;  /* 0x0000040906007986 */ /* 0x0001e8000c101104 */
[----:B------:R-:W4:Y:S04]  /*0200*/  LDG.E.U8 R0, desc[UR4][R4.64+0x5] ;  /* 0x0000050404007981 */ /* 0x000f28000c1e1100 */
[----:B-1----:R-:W4:Y:S02]  /*0210*/  LDG.E.U8 R11, desc[UR4][R2.64+0x5] ;  /* 0x00000504020b7981 */ /* 0x002f24000c1e1100 */
[----:B----4-:R-:W-:-:S05]  /*0220*/  IMAD.IADD R11, R0, 0x1, R11 ;  /* 0x00000001000b7824 */ /* 0x010fca00078e020b */
[----:B------:R1:W-:Y:S04]  /*0230*/  STG.E.U8 desc[UR4][R6.64+0x5], R11 ;  /* 0x0000050b06007986 */ /* 0x0003e8000c101104 */
[----:B------:R-:W4:Y:S04]  /*0240*/  LDG.E.U8 R0, desc[UR4][R4.64+0x6] ;  /* 0x0000060404007981 */ /* 0x000f28000c1e1100 */
[----:B--2---:R-:W4:Y:S02]  /*0250*/  LDG.E.U8 R13, desc[UR4][R2.64+0x6] ;  /* 0x00000604020d7981 */ /* 0x004f24000c1e1100 */
[----:B----4-:R-:W-:-:S05]  /*0260*/  IADD3 R13, PT, PT, R0, R13, RZ ;  /* 0x0000000d000d7210 */ /* 0x010fca0007ffe0ff */
[----:B------:R-:W-:Y:S04]  /*0270*/  STG.E.U8 desc[UR4][R6.64+0x6], R13 ;  /* 0x0000060d06007986 */ /* 0x000fe8000c101104 */
[----:B------:R-:W2:Y:S04]  /*0280*/  LDG.E.U8 R0, desc[UR4][R4.64+0x7] ;  /* 0x0000070404007981 */ /* 0x000ea8000c1e1100 */
[----:B---3--:R-:W2:Y:S02]  /*0290*/  LDG.E.U8 R15, desc[UR4][R2.64+0x7] ;  /* 0x00000704020f7981 */ /* 0x008ea4000c1e1100 */
[----:B--2---:R-:W-:-:S05]  /*02a0*/  IMAD.IADD R15, R0, 0x1, R15 ;  /* 0x00000001000f7824 */ /* 0x004fca00078e020f */
[----:B------:R-:W-:Y:S04]  /*02b0*/  STG.E.U8 desc[UR4][R6.64+0x7], R15 ;  /* 0x0000070f06007986 */ /* 0x000fe8000c101104 */
[----:B------:R-:W2:Y:S04]  /*02c0*/  LDG.E.U8 R0, desc[UR4][R4.64+0x8] ;  /* 0x0000080404007981 */ /* 0x000ea8000c1e1100 */
[----:B0-----:R-:W2:Y:S02]  /*02d0*/  LDG.E.U8 R9, desc[UR4][R2.64+0x8] ;  /* 0x0000080402097981 */ /* 0x001ea4000c1e1100 */
[----:B--2---:R-:W-:-:S05]  /*02e0*/  IADD3 R9, PT, PT, R0, R9, RZ ;  /* 0x0000000900097210 */ /* 0x004fca0007ffe0ff */
[----:B------:R-:W-:Y:S04]  /*02f0*/  STG.E.U8 desc[UR4][R6.64+0x8], R9 ;  /* 0x0000080906007986 */ /* 0x000fe8000c101104 */
[----:B------:R-:W2:Y:S04]  /*0300*/  LDG.E.U8 R0, desc[UR4][R4.64+0x9] ;  /* 0x0000090404007981 */ /* 0x000ea8000c1e1100 */
[----:B-1----:R-:W2:Y:S02]  /*0310*/  LDG.E.U8 R11, desc[UR4][R2.64+0x9] ;  /* 0x00000904020b7981 */ /* 0x002ea4000c1e1100 */
[----:B--2---:R-:W-:-:S05]  /*0320*/  IMAD.IADD R11, R0, 0x1, R11 ;  /* 0x00000001000b7824 */ /* 0x004fca00078e020b */
[----:B------:R-:W-:Y:S01]  /*0330*/  STG.E.U8 desc[UR4][R6.64+0x9], R11 ;  /* 0x0000090b06007986 */ /* 0x000fe2000c101104 */
[----:B------:R-:W-:Y:S05]  /*0340*/  EXIT ;  /* 0x000000000000794d */ /* 0x000fea0003800000 */
.L_x_0:
[----:B------:R-:W-:-:S00]  /*0350*/  BRA `(.L_x_0) ;  /* 0xfffffffc00fc7947 */ /* 0x000fc0000383ffff */
[----:B------:R-:W-:-:S00]  /*0360*/  NOP ;  /* 0x0000000000007918 */ /* 0x000fc00000000000 */
        /* <DEDUP_REMOVED lines=9> */
.L_x_1:


//--------------------- .nv.shared.reserved.0     --------------------------
	.section	.nv.shared.reserved.0,"aw",@nobits
	.weak		__nv_reservedSMEM_offset_0_alias
	.size		__nv_reservedSMEM_offset_0_alias, 0, 64
	.other		__nv_reservedSMEM_offset_0_alias,@"STO_CUDA_RESERVED_SHARED STV_DEFAULT"
__nv_reservedSMEM_offset_0_alias:
	.zero		0
	.zero		64


//--------------------- .nv.constant0._Z6VecAddPhS_S_ --------------------------
	.section	.nv.constant0._Z6VecAddPhS_S_,"a",@progbits
	.sectionflags	@""
	.align	4
.nv.constant0._Z6VecAddPhS_S_:
	.zero		920


//--------------------- SYMBOLS --------------------------

	.type		.nv.reservedSmem.offset0,@object
	.size		.nv.reservedSmem.offset0,0x4
